







.version 7.0
.target sm_75
.address_size 64


.const .align 4 .b8 c_Kernel[68];



.visible .entry _Z21convolutionRowsKernelPfS_iii(
.param .u64 _Z21convolutionRowsKernelPfS_iii_param_0,
.param .u64 _Z21convolutionRowsKernelPfS_iii_param_1,
.param .u32 _Z21convolutionRowsKernelPfS_iii_param_2,
.param .u32 _Z21convolutionRowsKernelPfS_iii_param_3,
.param .u32 _Z21convolutionRowsKernelPfS_iii_param_4
)
{
.reg .pred %p<3>;
.reg .f32 %f<163>;
.reg .b32 %r<18>;
.reg .b64 %rd<12>;

	.shared .align 4 .b8 _ZZ21convolutionRowsKernelPfS_iiiE6s_Data[1536];

ld.param.u64 %rd3, [_Z21convolutionRowsKernelPfS_iii_param_0];
ld.param.u64 %rd4, [_Z21convolutionRowsKernelPfS_iii_param_1];
ld.param.u32 %r3, [_Z21convolutionRowsKernelPfS_iii_param_2];
ld.param.u32 %r4, [_Z21convolutionRowsKernelPfS_iii_param_4];
cvta.to.global.u64 %rd5, %rd4;
mov.u32 %r5, %ctaid.x;
shl.b32 %r6, %r5, 6;
mov.u32 %r7, %tid.x;
add.s32 %r8, %r6, %r7;
add.s32 %r1, %r8, -16;
mov.u32 %r9, %ctaid.y;
shl.b32 %r10, %r9, 2;
mov.u32 %r11, %tid.y;
add.s32 %r12, %r10, %r11;
mad.lo.s32 %r13, %r12, %r4, %r1;
cvt.s64.s32	%rd6, %r13;
add.s64 %rd1, %rd6, 16;
mul.wide.s32 %rd7, %r13, 4;
add.s64 %rd8, %rd7, %rd5;
add.s64 %rd2, %rd8, 64;
ld.global.f32 %f6, [%rd8+64];
mov.u32 %r14, _ZZ21convolutionRowsKernelPfS_iiiE6s_Data;
mad.lo.s32 %r15, %r11, 384, %r14;
shl.b32 %r16, %r7, 2;
add.s32 %r2, %r15, %r16;
st.shared.f32 [%r2+64], %f6;
ld.global.f32 %f7, [%rd8+128];
st.shared.f32 [%r2+128], %f7;
ld.global.f32 %f8, [%rd8+192];
st.shared.f32 [%r2+192], %f8;
ld.global.f32 %f9, [%rd8+256];
st.shared.f32 [%r2+256], %f9;
setp.lt.s32	%p1, %r1, 0;
mov.f32 %f162, 0f00000000;
mov.f32 %f161, %f162;
@%p1 bra BB0_2;

ld.global.f32 %f161, [%rd2+-64];

BB0_2:
st.shared.f32 [%r2], %f161;
sub.s32 %r17, %r3, %r1;
setp.lt.s32	%p2, %r17, 81;
@%p2 bra BB0_4;

ld.global.f32 %f162, [%rd2+256];

BB0_4:
st.shared.f32 [%r2+320], %f162;
bar.sync 0;
ld.shared.f32 %f11, [%r2+32];
ld.const.f32 %f12, [c_Kernel+64];
fma.rn.f32 %f13, %f12, %f11, 0f00000000;
ld.shared.f32 %f14, [%r2+36];
ld.const.f32 %f15, [c_Kernel+60];
fma.rn.f32 %f16, %f15, %f14, %f13;
ld.shared.f32 %f17, [%r2+40];
ld.const.f32 %f18, [c_Kernel+56];
fma.rn.f32 %f19, %f18, %f17, %f16;
ld.shared.f32 %f20, [%r2+44];
ld.const.f32 %f21, [c_Kernel+52];
fma.rn.f32 %f22, %f21, %f20, %f19;
ld.shared.f32 %f23, [%r2+48];
ld.const.f32 %f24, [c_Kernel+48];
fma.rn.f32 %f25, %f24, %f23, %f22;
ld.shared.f32 %f26, [%r2+52];
ld.const.f32 %f27, [c_Kernel+44];
fma.rn.f32 %f28, %f27, %f26, %f25;
ld.shared.f32 %f29, [%r2+56];
ld.const.f32 %f30, [c_Kernel+40];
fma.rn.f32 %f31, %f30, %f29, %f28;
ld.shared.f32 %f32, [%r2+60];
ld.const.f32 %f33, [c_Kernel+36];
fma.rn.f32 %f34, %f33, %f32, %f31;
ld.shared.f32 %f35, [%r2+64];
ld.const.f32 %f36, [c_Kernel+32];
fma.rn.f32 %f37, %f36, %f35, %f34;
ld.shared.f32 %f38, [%r2+68];
ld.const.f32 %f39, [c_Kernel+28];
fma.rn.f32 %f40, %f39, %f38, %f37;
ld.shared.f32 %f41, [%r2+72];
ld.const.f32 %f42, [c_Kernel+24];
fma.rn.f32 %f43, %f42, %f41, %f40;
ld.shared.f32 %f44, [%r2+76];
ld.const.f32 %f45, [c_Kernel+20];
fma.rn.f32 %f46, %f45, %f44, %f43;
ld.shared.f32 %f47, [%r2+80];
ld.const.f32 %f48, [c_Kernel+16];
fma.rn.f32 %f49, %f48, %f47, %f46;
ld.shared.f32 %f50, [%r2+84];
ld.const.f32 %f51, [c_Kernel+12];
fma.rn.f32 %f52, %f51, %f50, %f49;
ld.shared.f32 %f53, [%r2+88];
ld.const.f32 %f54, [c_Kernel+8];
fma.rn.f32 %f55, %f54, %f53, %f52;
ld.shared.f32 %f56, [%r2+92];
ld.const.f32 %f57, [c_Kernel+4];
fma.rn.f32 %f58, %f57, %f56, %f55;
ld.shared.f32 %f59, [%r2+96];
ld.const.f32 %f60, [c_Kernel];
fma.rn.f32 %f61, %f60, %f59, %f58;
cvta.to.global.u64 %rd9, %rd3;
shl.b64 %rd10, %rd1, 2;
add.s64 %rd11, %rd9, %rd10;
st.global.f32 [%rd11], %f61;
fma.rn.f32 %f62, %f12, %f59, 0f00000000;
ld.shared.f32 %f63, [%r2+100];
fma.rn.f32 %f64, %f15, %f63, %f62;
ld.shared.f32 %f65, [%r2+104];
fma.rn.f32 %f66, %f18, %f65, %f64;
ld.shared.f32 %f67, [%r2+108];
fma.rn.f32 %f68, %f21, %f67, %f66;
ld.shared.f32 %f69, [%r2+112];
fma.rn.f32 %f70, %f24, %f69, %f68;
ld.shared.f32 %f71, [%r2+116];
fma.rn.f32 %f72, %f27, %f71, %f70;
ld.shared.f32 %f73, [%r2+120];
fma.rn.f32 %f74, %f30, %f73, %f72;
ld.shared.f32 %f75, [%r2+124];
fma.rn.f32 %f76, %f33, %f75, %f74;
ld.shared.f32 %f77, [%r2+128];
fma.rn.f32 %f78, %f36, %f77, %f76;
ld.shared.f32 %f79, [%r2+132];
fma.rn.f32 %f80, %f39, %f79, %f78;
ld.shared.f32 %f81, [%r2+136];
fma.rn.f32 %f82, %f42, %f81, %f80;
ld.shared.f32 %f83, [%r2+140];
fma.rn.f32 %f84, %f45, %f83, %f82;
ld.shared.f32 %f85, [%r2+144];
fma.rn.f32 %f86, %f48, %f85, %f84;
ld.shared.f32 %f87, [%r2+148];
fma.rn.f32 %f88, %f51, %f87, %f86;
ld.shared.f32 %f89, [%r2+152];
fma.rn.f32 %f90, %f54, %f89, %f88;
ld.shared.f32 %f91, [%r2+156];
fma.rn.f32 %f92, %f57, %f91, %f90;
ld.shared.f32 %f93, [%r2+160];
fma.rn.f32 %f94, %f60, %f93, %f92;
st.global.f32 [%rd11+64], %f94;
fma.rn.f32 %f95, %f12, %f93, 0f00000000;
ld.shared.f32 %f96, [%r2+164];
fma.rn.f32 %f97, %f15, %f96, %f95;
ld.shared.f32 %f98, [%r2+168];
fma.rn.f32 %f99, %f18, %f98, %f97;
ld.shared.f32 %f100, [%r2+172];
fma.rn.f32 %f101, %f21, %f100, %f99;
ld.shared.f32 %f102, [%r2+176];
fma.rn.f32 %f103, %f24, %f102, %f101;
ld.shared.f32 %f104, [%r2+180];
fma.rn.f32 %f105, %f27, %f104, %f103;
ld.shared.f32 %f106, [%r2+184];
fma.rn.f32 %f107, %f30, %f106, %f105;
ld.shared.f32 %f108, [%r2+188];
fma.rn.f32 %f109, %f33, %f108, %f107;
ld.shared.f32 %f110, [%r2+192];
fma.rn.f32 %f111, %f36, %f110, %f109;
ld.shared.f32 %f112, [%r2+196];
fma.rn.f32 %f113, %f39, %f112, %f111;
ld.shared.f32 %f114, [%r2+200];
fma.rn.f32 %f115, %f42, %f114, %f113;
ld.shared.f32 %f116, [%r2+204];
fma.rn.f32 %f117, %f45, %f116, %f115;
ld.shared.f32 %f118, [%r2+208];
fma.rn.f32 %f119, %f48, %f118, %f117;
ld.shared.f32 %f120, [%r2+212];
fma.rn.f32 %f121, %f51, %f120, %f119;
ld.shared.f32 %f122, [%r2+216];
fma.rn.f32 %f123, %f54, %f122, %f121;
ld.shared.f32 %f124, [%r2+220];
fma.rn.f32 %f125, %f57, %f124, %f123;
ld.shared.f32 %f126, [%r2+224];
fma.rn.f32 %f127, %f60, %f126, %f125;
st.global.f32 [%rd11+128], %f127;
fma.rn.f32 %f128, %f12, %f126, 0f00000000;
ld.shared.f32 %f129, [%r2+228];
fma.rn.f32 %f130, %f15, %f129, %f128;
ld.shared.f32 %f131, [%r2+232];
fma.rn.f32 %f132, %f18, %f131, %f130;
ld.shared.f32 %f133, [%r2+236];
fma.rn.f32 %f134, %f21, %f133, %f132;
ld.shared.f32 %f135, [%r2+240];
fma.rn.f32 %f136, %f24, %f135, %f134;
ld.shared.f32 %f137, [%r2+244];
fma.rn.f32 %f138, %f27, %f137, %f136;
ld.shared.f32 %f139, [%r2+248];
fma.rn.f32 %f140, %f30, %f139, %f138;
ld.shared.f32 %f141, [%r2+252];
fma.rn.f32 %f142, %f33, %f141, %f140;
ld.shared.f32 %f143, [%r2+256];
fma.rn.f32 %f144, %f36, %f143, %f142;
ld.shared.f32 %f145, [%r2+260];
fma.rn.f32 %f146, %f39, %f145, %f144;
ld.shared.f32 %f147, [%r2+264];
fma.rn.f32 %f148, %f42, %f147, %f146;
ld.shared.f32 %f149, [%r2+268];
fma.rn.f32 %f150, %f45, %f149, %f148;
ld.shared.f32 %f151, [%r2+272];
fma.rn.f32 %f152, %f48, %f151, %f150;
ld.shared.f32 %f153, [%r2+276];
fma.rn.f32 %f154, %f51, %f153, %f152;
ld.shared.f32 %f155, [%r2+280];
fma.rn.f32 %f156, %f54, %f155, %f154;
ld.shared.f32 %f157, [%r2+284];
fma.rn.f32 %f158, %f57, %f157, %f156;
ld.shared.f32 %f159, [%r2+288];
fma.rn.f32 %f160, %f60, %f159, %f158;
st.global.f32 [%rd11+192], %f160;
ret;
}


.visible .entry _Z24convolutionColumnsKernelPfS_iii(
.param .u64 _Z24convolutionColumnsKernelPfS_iii_param_0,
.param .u64 _Z24convolutionColumnsKernelPfS_iii_param_1,
.param .u32 _Z24convolutionColumnsKernelPfS_iii_param_2,
.param .u32 _Z24convolutionColumnsKernelPfS_iii_param_3,
.param .u32 _Z24convolutionColumnsKernelPfS_iii_param_4
)
{
.reg .pred %p<3>;
.reg .f32 %f<139>;
.reg .b32 %r<21>;
.reg .b64 %rd<26>;

	.shared .align 4 .b8 _ZZ24convolutionColumnsKernelPfS_iiiE6s_Data[3136];

ld.param.u64 %rd4, [_Z24convolutionColumnsKernelPfS_iii_param_0];
ld.param.u64 %rd5, [_Z24convolutionColumnsKernelPfS_iii_param_1];
ld.param.u32 %r4, [_Z24convolutionColumnsKernelPfS_iii_param_3];
ld.param.u32 %r5, [_Z24convolutionColumnsKernelPfS_iii_param_4];
cvta.to.global.u64 %rd1, %rd5;
mov.u32 %r6, %ctaid.x;
shl.b32 %r7, %r6, 4;
mov.u32 %r8, %tid.x;
add.s32 %r9, %r7, %r8;
mov.u32 %r10, %ctaid.y;
shl.b32 %r11, %r10, 5;
mov.u32 %r12, %tid.y;
add.s32 %r13, %r11, %r12;
add.s32 %r1, %r13, -8;
mad.lo.s32 %r2, %r1, %r5, %r9;
cvt.s64.s32	%rd2, %r2;
shl.b32 %r14, %r5, 3;
cvt.s64.s32	%rd6, %r14;
add.s64 %rd3, %rd6, %rd2;
shl.b64 %rd7, %rd3, 2;
add.s64 %rd8, %rd1, %rd7;
ld.global.f32 %f6, [%rd8];
mov.u32 %r15, _ZZ24convolutionColumnsKernelPfS_iiiE6s_Data;
mad.lo.s32 %r16, %r8, 196, %r15;
shl.b32 %r17, %r12, 2;
add.s32 %r3, %r16, %r17;
st.shared.f32 [%r3+32], %f6;
mul.wide.s32 %rd9, %r14, 4;
add.s64 %rd10, %rd8, %rd9;
ld.global.f32 %f7, [%rd10];
st.shared.f32 [%r3+64], %f7;
add.s64 %rd11, %rd10, %rd9;
ld.global.f32 %f8, [%rd11];
st.shared.f32 [%r3+96], %f8;
add.s64 %rd12, %rd11, %rd9;
ld.global.f32 %f9, [%rd12];
st.shared.f32 [%r3+128], %f9;
setp.lt.s32	%p1, %r1, 0;
mov.f32 %f138, 0f00000000;
mov.f32 %f137, %f138;
@%p1 bra BB1_2;

mul.wide.s32 %rd13, %r2, 4;
add.s64 %rd14, %rd1, %rd13;
ld.global.f32 %f137, [%rd14];

BB1_2:
st.shared.f32 [%r3], %f137;
sub.s32 %r18, %r4, %r1;
setp.lt.s32	%p2, %r18, 41;
@%p2 bra BB1_4;

mul.lo.s32 %r19, %r5, 40;
cvt.s64.s32	%rd15, %r19;
add.s64 %rd16, %rd15, %rd2;
shl.b64 %rd17, %rd16, 2;
add.s64 %rd18, %rd1, %rd17;
ld.global.f32 %f138, [%rd18];

BB1_4:
st.shared.f32 [%r3+160], %f138;
bar.sync 0;
ld.shared.f32 %f11, [%r3];
ld.const.f32 %f12, [c_Kernel+64];
fma.rn.f32 %f13, %f12, %f11, 0f00000000;
ld.shared.f32 %f14, [%r3+4];
ld.const.f32 %f15, [c_Kernel+60];
fma.rn.f32 %f16, %f15, %f14, %f13;
ld.shared.f32 %f17, [%r3+8];
ld.const.f32 %f18, [c_Kernel+56];
fma.rn.f32 %f19, %f18, %f17, %f16;
ld.shared.f32 %f20, [%r3+12];
ld.const.f32 %f21, [c_Kernel+52];
fma.rn.f32 %f22, %f21, %f20, %f19;
ld.shared.f32 %f23, [%r3+16];
ld.const.f32 %f24, [c_Kernel+48];
fma.rn.f32 %f25, %f24, %f23, %f22;
ld.shared.f32 %f26, [%r3+20];
ld.const.f32 %f27, [c_Kernel+44];
fma.rn.f32 %f28, %f27, %f26, %f25;
ld.shared.f32 %f29, [%r3+24];
ld.const.f32 %f30, [c_Kernel+40];
fma.rn.f32 %f31, %f30, %f29, %f28;
ld.shared.f32 %f32, [%r3+28];
ld.const.f32 %f33, [c_Kernel+36];
fma.rn.f32 %f34, %f33, %f32, %f31;
ld.shared.f32 %f35, [%r3+32];
ld.const.f32 %f36, [c_Kernel+32];
fma.rn.f32 %f37, %f36, %f35, %f34;
ld.shared.f32 %f38, [%r3+36];
ld.const.f32 %f39, [c_Kernel+28];
fma.rn.f32 %f40, %f39, %f38, %f37;
ld.shared.f32 %f41, [%r3+40];
ld.const.f32 %f42, [c_Kernel+24];
fma.rn.f32 %f43, %f42, %f41, %f40;
ld.shared.f32 %f44, [%r3+44];
ld.const.f32 %f45, [c_Kernel+20];
fma.rn.f32 %f46, %f45, %f44, %f43;
ld.shared.f32 %f47, [%r3+48];
ld.const.f32 %f48, [c_Kernel+16];
fma.rn.f32 %f49, %f48, %f47, %f46;
ld.shared.f32 %f50, [%r3+52];
ld.const.f32 %f51, [c_Kernel+12];
fma.rn.f32 %f52, %f51, %f50, %f49;
ld.shared.f32 %f53, [%r3+56];
ld.const.f32 %f54, [c_Kernel+8];
fma.rn.f32 %f55, %f54, %f53, %f52;
ld.shared.f32 %f56, [%r3+60];
ld.const.f32 %f57, [c_Kernel+4];
fma.rn.f32 %f58, %f57, %f56, %f55;
ld.shared.f32 %f59, [%r3+64];
ld.const.f32 %f60, [c_Kernel];
fma.rn.f32 %f61, %f60, %f59, %f58;
cvta.to.global.u64 %rd19, %rd4;
add.s64 %rd21, %rd19, %rd7;
st.global.f32 [%rd21], %f61;
fma.rn.f32 %f62, %f12, %f35, 0f00000000;
fma.rn.f32 %f63, %f15, %f38, %f62;
fma.rn.f32 %f64, %f18, %f41, %f63;
fma.rn.f32 %f65, %f21, %f44, %f64;
fma.rn.f32 %f66, %f24, %f47, %f65;
fma.rn.f32 %f67, %f27, %f50, %f66;
fma.rn.f32 %f68, %f30, %f53, %f67;
fma.rn.f32 %f69, %f33, %f56, %f68;
fma.rn.f32 %f70, %f36, %f59, %f69;
ld.shared.f32 %f71, [%r3+68];
fma.rn.f32 %f72, %f39, %f71, %f70;
ld.shared.f32 %f73, [%r3+72];
fma.rn.f32 %f74, %f42, %f73, %f72;
ld.shared.f32 %f75, [%r3+76];
fma.rn.f32 %f76, %f45, %f75, %f74;
ld.shared.f32 %f77, [%r3+80];
fma.rn.f32 %f78, %f48, %f77, %f76;
ld.shared.f32 %f79, [%r3+84];
fma.rn.f32 %f80, %f51, %f79, %f78;
ld.shared.f32 %f81, [%r3+88];
fma.rn.f32 %f82, %f54, %f81, %f80;
ld.shared.f32 %f83, [%r3+92];
fma.rn.f32 %f84, %f57, %f83, %f82;
ld.shared.f32 %f85, [%r3+96];
fma.rn.f32 %f86, %f60, %f85, %f84;
add.s64 %rd23, %rd21, %rd9;
st.global.f32 [%rd23], %f86;
fma.rn.f32 %f87, %f12, %f59, 0f00000000;
fma.rn.f32 %f88, %f15, %f71, %f87;
fma.rn.f32 %f89, %f18, %f73, %f88;
fma.rn.f32 %f90, %f21, %f75, %f89;
fma.rn.f32 %f91, %f24, %f77, %f90;
fma.rn.f32 %f92, %f27, %f79, %f91;
fma.rn.f32 %f93, %f30, %f81, %f92;
fma.rn.f32 %f94, %f33, %f83, %f93;
fma.rn.f32 %f95, %f36, %f85, %f94;
ld.shared.f32 %f96, [%r3+100];
fma.rn.f32 %f97, %f39, %f96, %f95;
ld.shared.f32 %f98, [%r3+104];
fma.rn.f32 %f99, %f42, %f98, %f97;
ld.shared.f32 %f100, [%r3+108];
fma.rn.f32 %f101, %f45, %f100, %f99;
ld.shared.f32 %f102, [%r3+112];
fma.rn.f32 %f103, %f48, %f102, %f101;
ld.shared.f32 %f104, [%r3+116];
fma.rn.f32 %f105, %f51, %f104, %f103;
ld.shared.f32 %f106, [%r3+120];
fma.rn.f32 %f107, %f54, %f106, %f105;
ld.shared.f32 %f108, [%r3+124];
fma.rn.f32 %f109, %f57, %f108, %f107;
ld.shared.f32 %f110, [%r3+128];
fma.rn.f32 %f111, %f60, %f110, %f109;
add.s64 %rd24, %rd23, %rd9;
st.global.f32 [%rd24], %f111;
fma.rn.f32 %f112, %f12, %f85, 0f00000000;
fma.rn.f32 %f113, %f15, %f96, %f112;
fma.rn.f32 %f114, %f18, %f98, %f113;
fma.rn.f32 %f115, %f21, %f100, %f114;
fma.rn.f32 %f116, %f24, %f102, %f115;
fma.rn.f32 %f117, %f27, %f104, %f116;
fma.rn.f32 %f118, %f30, %f106, %f117;
fma.rn.f32 %f119, %f33, %f108, %f118;
fma.rn.f32 %f120, %f36, %f110, %f119;
ld.shared.f32 %f121, [%r3+132];
fma.rn.f32 %f122, %f39, %f121, %f120;
ld.shared.f32 %f123, [%r3+136];
fma.rn.f32 %f124, %f42, %f123, %f122;
ld.shared.f32 %f125, [%r3+140];
fma.rn.f32 %f126, %f45, %f125, %f124;
ld.shared.f32 %f127, [%r3+144];
fma.rn.f32 %f128, %f48, %f127, %f126;
ld.shared.f32 %f129, [%r3+148];
fma.rn.f32 %f130, %f51, %f129, %f128;
ld.shared.f32 %f131, [%r3+152];
fma.rn.f32 %f132, %f54, %f131, %f130;
ld.shared.f32 %f133, [%r3+156];
fma.rn.f32 %f134, %f57, %f133, %f132;
ld.shared.f32 %f135, [%r3+160];
fma.rn.f32 %f136, %f60, %f135, %f134;
add.s64 %rd25, %rd24, %rd9;
st.global.f32 [%rd25], %f136;
ret;
}




// ===== COMPILED SASS (sm_100) =====

	.target	sm_100

	.elftype	@"ET_EXEC"


//--------------------- .note.nv.tkinfo           --------------------------
	.section	.note.nv.tkinfo,"",@"SHT_NOTE"
	.sectionflags	@"SHF_NOTE_NV_TKINFO"
	.tkinfo
        /*0018*/ 	.word	0x00000002
        /*0030*/ 	.string	""
        /*0030*/ 	.string	"ptxas"
        /*0030*/ 	.string	"Cuda compilation tools, release 13.0, V13.0.88"
        /*0030*/ 	.string	"Build cuda_13.0.r13.0/compiler.36424714_0"
        /*0030*/ 	.string	"-arch sm_100 "



//--------------------- .note.nv.cuinfo           --------------------------
	.section	.note.nv.cuinfo,"",@"SHT_NOTE"
	.sectionflags	@"SHF_NOTE_NV_CUINFO"
        /*0018*/ 	.short	0x0002
        /*001a*/ 	.short	0x004b
        /*001c*/ 	.short	0x0082
	.zero		2


//--------------------- .nv.info                  --------------------------
	.section	.nv.info,"",@"SHT_CUDA_INFO"
	.align	4


	//----- nvinfo : EIATTR_REGCOUNT
	.align		4
        /*0000*/ 	.byte	0x04, 0x2f
        /*0002*/ 	.short	(.L_2 - .L_1)
	.align		4
.L_1:
        /*0004*/ 	.word	index@(_Z21convolutionRowsKernelPfS_iii)
        /*0008*/ 	.word	0x0000001f


	//----- nvinfo : EIATTR_FRAME_SIZE
	.align		4
.L_2:
        /*000c*/ 	.byte	0x04, 0x11
        /*000e*/ 	.short	(.L_4 - .L_3)
	.align		4
.L_3:
        /*0010*/ 	.word	index@(_Z21convolutionRowsKernelPfS_iii)
        /*0014*/ 	.word	0x00000000


	//----- nvinfo : EIATTR_REGCOUNT
	.align		4
.L_4:
        /*0018*/ 	.byte	0x04, 0x2f
        /*001a*/ 	.short	(.L_6 - .L_5)
	.align		4
.L_5:
        /*001c*/ 	.word	index@(_Z24convolutionColumnsKernelPfS_iii)
        /*0020*/ 	.word	0x00000020


	//----- nvinfo : EIATTR_FRAME_SIZE
	.align		4
.L_6:
        /*0024*/ 	.byte	0x04, 0x11
        /*0026*/ 	.short	(.L_8 - .L_7)
	.align		4
.L_7:
        /*0028*/ 	.word	index@(_Z24convolutionColumnsKernelPfS_iii)
        /*002c*/ 	.word	0x00000000


	//----- nvinfo : EIATTR_MIN_STACK_SIZE
	.align		4
.L_8:
        /*0030*/ 	.byte	0x04, 0x12
        /*0032*/ 	.short	(.L_10 - .L_9)
	.align		4
.L_9:
        /*0034*/ 	.word	index@(_Z24convolutionColumnsKernelPfS_iii)
        /*0038*/ 	.word	0x00000000


	//----- nvinfo : EIATTR_MIN_STACK_SIZE
	.align		4
.L_10:
        /*003c*/ 	.byte	0x04, 0x12
        /*003e*/ 	.short	(.L_12 - .L_11)
	.align		4
.L_11:
        /*0040*/ 	.word	index@(_Z21convolutionRowsKernelPfS_iii)
        /*0044*/ 	.word	0x00000000
.L_12:


//--------------------- .nv.compat                --------------------------
	.section	.nv.compat,"",@"SHT_CUDA_COMPAT_INFO"
	.align	4
        /*0000*/ 	.byte	0x02, 0x09, 0x00, 0x00, 0x02, 0x02, 0x01, 0x00, 0x02, 0x05, 0x05, 0x00, 0x03, 0x07, 0x01, 0x01
        /*0010*/ 	.byte	0x02, 0x03, 0x00, 0x00, 0x02, 0x06, 0x01, 0x00, 0x04, 0x0b, 0x08, 0x00, 0x09, 0x00, 0x00, 0x00
        /*0020*/ 	.byte	0x00, 0x00, 0x00, 0x00


//--------------------- .nv.info._Z24convolutionColumnsKernelPfS_iii --------------------------
	.section	.nv.info._Z24convolutionColumnsKernelPfS_iii,"",@"SHT_CUDA_INFO"
	.sectionflags	@""
	.align	4


	//----- nvinfo : EIATTR_CUDA_API_VERSION
	.align		4
        /*0000*/ 	.byte	0x04, 0x37
        /*0002*/ 	.short	(.L_14 - .L_13)
.L_13:
        /*0004*/ 	.word	0x00000082


	//----- nvinfo : EIATTR_KPARAM_INFO
	.align		4
.L_14:
        /*0008*/ 	.byte	0x04, 0x17
        /*000a*/ 	.short	(.L_16 - .L_15)
.L_15:
        /*000c*/ 	.word	0x00000000
        /*0010*/ 	.short	0x0004
        /*0012*/ 	.short	0x0018
        /*0014*/ 	.byte	0x00, 0xf0, 0x11, 0x00


	//----- nvinfo : EIATTR_KPARAM_INFO
	.align		4
.L_16:
        /*0018*/ 	.byte	0x04, 0x17
        /*001a*/ 	.short	(.L_18 - .L_17)
.L_17:
        /*001c*/ 	.word	0x00000000
        /*0020*/ 	.short	0x0003
        /*0022*/ 	.short	0x0014
        /*0024*/ 	.byte	0x00, 0xf0, 0x11, 0x00


	//----- nvinfo : EIATTR_KPARAM_INFO
	.align		4
.L_18:
        /*0028*/ 	.byte	0x04, 0x17
        /*002a*/ 	.short	(.L_20 - .L_19)
.L_19:
        /*002c*/ 	.word	0x00000000
        /*0030*/ 	.short	0x0002
        /*0032*/ 	.short	0x0010
        /*0034*/ 	.byte	0x00, 0xf0, 0x11, 0x00


	//----- nvinfo : EIATTR_KPARAM_INFO
	.align		4
.L_20:
        /*0038*/ 	.byte	0x04, 0x17
        /*003a*/ 	.short	(.L_22 - .L_21)
.L_21:
        /*003c*/ 	.word	0x00000000
        /*0040*/ 	.short	0x0001
        /*0042*/ 	.short	0x0008
        /*0044*/ 	.byte	0x00, 0xf0, 0x21, 0x00


	//----- nvinfo : EIATTR_KPARAM_INFO
	.align		4
.L_22:
        /*0048*/ 	.byte	0x04, 0x17
        /*004a*/ 	.short	(.L_24 - .L_23)
.L_23:
        /*004c*/ 	.word	0x00000000
        /*0050*/ 	.short	0x0000
        /*0052*/ 	.short	0x0000
        /*0054*/ 	.byte	0x00, 0xf0, 0x21, 0x00


	//----- nvinfo : EIATTR_SPARSE_MMA_MASK
	.align		4
.L_24:
        /*0058*/ 	.byte	0x03, 0x50
        /*005a*/ 	.short	0x0000


	//----- nvinfo : EIATTR_MAXREG_COUNT
	.align		4
        /*005c*/ 	.byte	0x03, 0x1b
        /*005e*/ 	.short	0x00ff


	//----- nvinfo : EIATTR_NUM_BARRIERS
	.align		4
        /*0060*/ 	.byte	0x02, 0x4c
        /*0062*/ 	.byte	0x01
	.zero		1


	//----- nvinfo : EIATTR_MERCURY_ISA_VERSION
	.align		4
        /*0064*/ 	.byte	0x03, 0x5f
        /*0066*/ 	.short	0x0101


	//----- nvinfo : EIATTR_VRC_CTA_INIT_COUNT
	.align		4
        /*0068*/ 	.byte	0x02, 0x4a
	.zero		1
	.zero		1


	//----- nvinfo : EIATTR_EXIT_INSTR_OFFSETS
	.align		4
        /*006c*/ 	.byte	0x04, 0x1c
        /*006e*/ 	.short	(.L_26 - .L_25)


	//   ....[0]....
.L_25:
        /*0070*/ 	.word	0x00000b20


	//----- nvinfo : EIATTR_CBANK_PARAM_SIZE
	.align		4
.L_26:
        /*0074*/ 	.byte	0x03, 0x19
        /*0076*/ 	.short	0x001c


	//----- nvinfo : EIATTR_PARAM_CBANK
	.align		4
        /*0078*/ 	.byte	0x04, 0x0a
        /*007a*/ 	.short	(.L_28 - .L_27)
	.align		4
.L_27:
        /*007c*/ 	.word	index@(.nv.constant0._Z24convolutionColumnsKernelPfS_iii)
        /*0080*/ 	.short	0x0380
        /*0082*/ 	.short	0x001c


	//----- nvinfo : EIATTR_SW_WAR
	.align		4
.L_28:
        /*0084*/ 	.byte	0x04, 0x36
        /*0086*/ 	.short	(.L_30 - .L_29)
.L_29:
        /*0088*/ 	.word	0x00000008
.L_30:


//--------------------- .nv.info._Z21convolutionRowsKernelPfS_iii --------------------------
	.section	.nv.info._Z21convolutionRowsKernelPfS_iii,"",@"SHT_CUDA_INFO"
	.sectionflags	@""
	.align	4


	//----- nvinfo : EIATTR_CUDA_API_VERSION
	.align		4
        /*0000*/ 	.byte	0x04, 0x37
        /*0002*/ 	.short	(.L_32 - .L_31)
.L_31:
        /*0004*/ 	.word	0x00000082


	//----- nvinfo : EIATTR_KPARAM_INFO
	.align		4
.L_32:
        /*0008*/ 	.byte	0x04, 0x17
        /*000a*/ 	.short	(.L_34 - .L_33)
.L_33:
        /*000c*/ 	.word	0x00000000
        /*0010*/ 	.short	0x0004
        /*0012*/ 	.short	0x0018
        /*0014*/ 	.byte	0x00, 0xf0, 0x11, 0x00


	//----- nvinfo : EIATTR_KPARAM_INFO
	.align		4
.L_34:
        /*0018*/ 	.byte	0x04, 0x17
        /*001a*/ 	.short	(.L_36 - .L_35)
.L_35:
        /*001c*/ 	.word	0x00000000
        /*0020*/ 	.short	0x0003
        /*0022*/ 	.short	0x0014
        /*0024*/ 	.byte	0x00, 0xf0, 0x11, 0x00


	//----- nvinfo : EIATTR_KPARAM_INFO
	.align		4
.L_36:
        /*0028*/ 	.byte	0x04, 0x17
        /*002a*/ 	.short	(.L_38 - .L_37)
.L_37:
        /*002c*/ 	.word	0x00000000
        /*0030*/ 	.short	0x0002
        /*0032*/ 	.short	0x0010
        /*0034*/ 	.byte	0x00, 0xf0, 0x11, 0x00


	//----- nvinfo : EIATTR_KPARAM_INFO
	.align		4
.L_38:
        /*0038*/ 	.byte	0x04, 0x17
        /*003a*/ 	.short	(.L_40 - .L_39)
.L_39:
        /*003c*/ 	.word	0x00000000
        /*0040*/ 	.short	0x0001
        /*0042*/ 	.short	0x0008
        /*0044*/ 	.byte	0x00, 0xf0, 0x21, 0x00


	//----- nvinfo : EIATTR_KPARAM_INFO
	.align		4
.L_40:
        /*0048*/ 	.byte	0x04, 0x17
        /*004a*/ 	.short	(.L_42 - .L_41)
.L_41:
        /*004c*/ 	.word	0x00000000
        /*0050*/ 	.short	0x0000
        /*0052*/ 	.short	0x0000
        /*0054*/ 	.byte	0x00, 0xf0, 0x21, 0x00


	//----- nvinfo : EIATTR_SPARSE_MMA_MASK
	.align		4
.L_42:
        /*0058*/ 	.byte	0x03, 0x50
        /*005a*/ 	.short	0x0000


	//----- nvinfo : EIATTR_MAXREG_COUNT
	.align		4
        /*005c*/ 	.byte	0x03, 0x1b
        /*005e*/ 	.short	0x00ff


	//----- nvinfo : EIATTR_NUM_BARRIERS
	.align		4
        /*0060*/ 	.byte	0x02, 0x4c
        /*0062*/ 	.byte	0x01
	.zero		1


	//----- nvinfo : EIATTR_MERCURY_ISA_VERSION
	.align		4
        /*0064*/ 	.byte	0x03, 0x5f
        /*0066*/ 	.short	0x0101


	//----- nvinfo : EIATTR_VRC_CTA_INIT_COUNT
	.align		4
        /*0068*/ 	.byte	0x02, 0x4a
	.zero		1
	.zero		1


	//----- nvinfo : EIATTR_EXIT_INSTR_OFFSETS
	.align		4
        /*006c*/ 	.byte	0x04, 0x1c
        /*006e*/ 	.short	(.L_44 - .L_43)


	//   ....[0]....
.L_43:
        /*0070*/ 	.word	0x00000b80


	//----- nvinfo : EIATTR_CBANK_PARAM_SIZE
	.align		4
.L_44:
        /*0074*/ 	.byte	0x03, 0x19
        /*0076*/ 	.short	0x001c


	//----- nvinfo : EIATTR_PARAM_CBANK
	.align		4
        /*0078*/ 	.byte	0x04, 0x0a
        /*007a*/ 	.short	(.L_46 - .L_45)
	.align		4
.L_45:
        /*007c*/ 	.word	index@(.nv.constant0._Z21convolutionRowsKernelPfS_iii)
        /*0080*/ 	.short	0x0380
        /*0082*/ 	.short	0x001c


	//----- nvinfo : EIATTR_SW_WAR
	.align		4
.L_46:
        /*0084*/ 	.byte	0x04, 0x36
        /*0086*/ 	.short	(.L_48 - .L_47)
.L_47:
        /*0088*/ 	.word	0x00000008
.L_48:


//--------------------- .nv.callgraph             --------------------------
	.section	.nv.callgraph,"",@"SHT_CUDA_CALLGRAPH"
	.align	4
	.sectionentsize	8
	.align		4
        /*0000*/ 	.word	0x00000000
	.align		4
        /*0004*/ 	.word	0xffffffff
	.align		4
        /*0008*/ 	.word	0x00000000
	.align		4
        /*000c*/ 	.word	0xfffffffe
	.align		4
        /*0010*/ 	.word	0x00000000
	.align		4
        /*0014*/ 	.word	0xfffffffd
	.align		4
        /*0018*/ 	.word	0x00000000
	.align		4
        /*001c*/ 	.word	0xfffffffc


//--------------------- .nv.constant3             --------------------------
	.section	.nv.constant3,"a",@progbits
	.align	4
.nv.constant3:
	.type		c_Kernel,@object
	.size		c_Kernel,(.L_0 - c_Kernel)
c_Kernel:
	.zero		68
.L_0:


//--------------------- .text._Z24convolutionColumnsKernelPfS_iii --------------------------
	.section	.text._Z24convolutionColumnsKernelPfS_iii,"ax",@progbits
	.align	128
        .global         _Z24convolutionColumnsKernelPfS_iii
        .type           _Z24convolutionColumnsKernelPfS_iii,@function
        .size           _Z24convolutionColumnsKernelPfS_iii,(.L_x_2 - _Z24convolutionColumnsKernelPfS_iii)
        .other          _Z24convolutionColumnsKernelPfS_iii,@"STO_CUDA_ENTRY STV_DEFAULT"
_Z24convolutionColumnsKernelPfS_iii:
.text._Z24convolutionColumnsKernelPfS_iii:
[----:B------:R-:W-:Y:S01]  /*0000*/  LDC R1, c[0x0][0x37c] ;  /* 0x0000df00ff017b82 */ /* 0x000fe20000000800 */
[----:B------:R-:W0:Y:S07]  /*0010*/  S2R R2, SR_CTAID.Y ;  /* 0x0000000000027919 */ /* 0x000e2e0000002600 */
[----:B------:R-:W1:Y:S01]  /*0020*/  LDC R8, c[0x0][0x398] ;  /* 0x0000e600ff087b82 */ /* 0x000e620000000800 */
[----:B------:R-:W2:Y:S01]  /*0030*/  LDCU UR4, c[0x0][0x394] ;  /* 0x00007280ff0477ac */ /* 0x000ea20008000800 */
[----:B------:R-:W-:Y:S01]  /*0040*/  HFMA2 R20, -RZ, RZ, 0, 0 ;  /* 0x00000000ff147431 */ /* 0x000fe200000001ff */
[----:B------:R-:W0:Y:S01]  /*0050*/  S2R R15, SR_TID.Y ;  /* 0x00000000000f7919 */ /* 0x000e220000002200 */
[----:B------:R-:W-:Y:S01]  /*0060*/  MOV R14, RZ ;  /* 0x000000ff000e7202 */ /* 0x000fe20000000f00 */
[----:B------:R-:W3:Y:S01]  /*0070*/  LDCU.64 UR6, c[0x0][0x388] ;  /* 0x00007100ff0677ac */ /* 0x000ee20008000a00 */
[----:B------:R-:W4:Y:S01]  /*0080*/  S2R R5, SR_CTAID.X ;  /* 0x0000000000057919 */ /* 0x000f220000002500 */
[----:B------:R-:W5:Y:S01]  /*0090*/  LDCU.128 UR8, c[0x3][0x30] ;  /* 0x00c00600ff0877ac */ /* 0x000f620008000c00 */
[----:B------:R-:W4:Y:S01]  /*00a0*/  S2R R0, SR_TID.X ;  /* 0x0000000000007919 */ /* 0x000f220000002100 */
[----:B------:R-:W5:Y:S01]  /*00b0*/  LDCU.128 UR12, c[0x3][0x20] ;  /* 0x00c00400ff0c77ac */ /* 0x000f620008000c00 */
[----:B------:R-:W5:Y:S01]  /*00c0*/  S2R R21, SR_CgaCtaId ;  /* 0x0000000000157919 */ /* 0x000f620000008800 */
[----:B------:R-:W5:Y:S01]  /*00d0*/  LDCU.128 UR16, c[0x3][0x10] ;  /* 0x00c00200ff1077ac */ /* 0x000f620008000c00 */
[----:B------:R-:W5:Y:S01]  /*00e0*/  LDCU.128 UR20, c[0x3][URZ] ;  /* 0x00c00000ff1477ac */ /* 0x000f620008000c00 */
[----:B-1----:R-:W-:-:S02]  /*00f0*/  SHF.L.U32 R7, R8, 0x3, RZ ;  /* 0x0000000308077819 */ /* 0x002fc400000006ff */
[----:B0-----:R-:W-:-:S04]  /*0100*/  LEA R2, R2, R15, 0x5 ;  /* 0x0000000f02027211 */ /* 0x001fc800078e28ff */
[----:B------:R-:W-:-:S04]  /*0110*/  IADD3 R3, PT, PT, R2, -0x8, RZ ;  /* 0xfffffff802037810 */ /* 0x000fc80007ffe0ff */
[----:B------:R-:W-:Y:S02]  /*0120*/  ISETP.GE.AND P1, PT, R3, RZ, PT ;  /* 0x000000ff0300720c */ /* 0x000fe40003f26270 */
[----:B----4-:R-:W-:Y:S02]  /*0130*/  LEA R2, R5, R0, 0x4 ;  /* 0x0000000005027211 */ /* 0x010fe400078e20ff */
[C---:B--2---:R-:W-:Y:S01]  /*0140*/  IADD3 R4, PT, PT, -R3.reuse, UR4, RZ ;  /* 0x0000000403047c10 */ /* 0x044fe2000fffe1ff */
[----:B------:R-:W0:Y:S02]  /*0150*/  LDCU.64 UR4, c[0x0][0x358] ;  /* 0x00006b00ff0477ac */ /* 0x000e240008000a00 */
[----:B------:R-:W-:Y:S01]  /*0160*/  IMAD R18, R3, R8, R2 ;  /* 0x0000000803127224 */ /* 0x000fe200078e0202 */
[----:B------:R-:W-:-:S04]  /*0170*/  ISETP.GE.AND P0, PT, R4, 0x29, PT ;  /* 0x000000290400780c */ /* 0x000fc80003f06270 */
[----:B------:R-:W-:Y:S01]  /*0180*/  SHF.R.S32.HI R2, RZ, 0x1f, R18 ;  /* 0x0000001fff027819 */ /* 0x000fe20000011412 */
[----:B------:R-:W1:Y:S01]  /*0190*/  @P1 LDC.64 R12, c[0x0][0x388] ;  /* 0x0000e200ff0c1b82 */ /* 0x000e620000000a00 */
[----:B------:R-:W-:-:S04]  /*01a0*/  IADD3 R5, P2, PT, R18, R7, RZ ;  /* 0x0000000712057210 */ /* 0x000fc80007f5e0ff */
[----:B------:R-:W-:Y:S02]  /*01b0*/  LEA.HI.X.SX32 R6, R7, R2, 0x1, P2 ;  /* 0x0000000207067211 */ /* 0x000fe400010f0eff */
[C---:B------:R-:W-:Y:S01]  /*01c0*/  SHF.L.U32 R4, R5.reuse, 0x2, RZ ;  /* 0x0000000205047819 */ /* 0x040fe200000006ff */
[----:B------:R-:W-:Y:S01]  /*01d0*/  @P0 IMAD R3, R8, 0x28, RZ ;  /* 0x0000002808030824 */ /* 0x000fe200078e02ff */
[----:B------:R-:W-:Y:S02]  /*01e0*/  SHF.L.U64.HI R5, R5, 0x2, R6 ;  /* 0x0000000205057819 */ /* 0x000fe40000010206 */
[----:B---3--:R-:W-:Y:S02]  /*01f0*/  IADD3 R10, P2, PT, R4, UR6, RZ ;  /* 0x00000006040a7c10 */ /* 0x008fe4000ff5e0ff */
[----:B------:R-:W-:Y:S02]  /*0200*/  @P0 IADD3 R6, P3, PT, R18, R3, RZ ;  /* 0x0000000312060210 */ /* 0x000fe40007f7e0ff */
[----:B------:R-:W-:-:S02]  /*0210*/  IADD3.X R11, PT, PT, R5, UR7, RZ, P2, !PT ;  /* 0x00000007050b7c10 */ /* 0x000fc400097fe4ff */
[----:B------:R-:W-:Y:S02]  /*0220*/  @P0 LEA.HI.X.SX32 R9, R3, R2, 0x1, P3 ;  /* 0x0000000203090211 */ /* 0x000fe400018f0eff */
[C---:B------:R-:W-:Y:S01]  /*0230*/  @P0 LEA R8, P2, R6.reuse, UR6, 0x2 ;  /* 0x0000000606080c11 */ /* 0x040fe2000f8410ff */
[----:B------:R-:W-:Y:S01]  /*0240*/  IMAD.WIDE R2, R7, 0x4, R10 ;  /* 0x0000000407027825 */ /* 0x000fe200078e020a */
[----:B------:R-:W2:Y:S01]  /*0250*/  LDCU UR6, c[0x3][0x40] ;  /* 0x00c00800ff0677ac */ /* 0x000ea20008000800 */
[----:B0-----:R-:W3:Y:S01]  /*0260*/  LDG.E R10, desc[UR4][R10.64] ;  /* 0x000000040a0a7981 */ /* 0x001ee2000c1e1900 */
[----:B------:R-:W-:Y:S01]  /*0270*/  @P0 LEA.HI.X R9, R6, UR7, R9, 0x2, P2 ;  /* 0x0000000706090c11 */ /* 0x000fe200090f1409 */
[----:B-1----:R-:W-:-:S04]  /*0280*/  @P1 IMAD.WIDE R18, R18, 0x4, R12 ;  /* 0x0000000412121825 */ /* 0x002fc800078e020c */
[C---:B------:R-:W-:Y:S01]  /*0290*/  IMAD.WIDE R12, R7.reuse, 0x4, R2 ;  /* 0x00000004070c7825 */ /* 0x040fe200078e0202 */
[----:B------:R-:W4:Y:S04]  /*02a0*/  @P1 LDG.E R20, desc[UR4][R18.64] ;  /* 0x0000000412141981 */ /* 0x000f28000c1e1900 */
[----:B------:R-:W2:Y:S01]  /*02b0*/  @P0 LDG.E R14, desc[UR4][R8.64] ;  /* 0x00000004080e0981 */ /* 0x000ea2000c1e1900 */
[----:B------:R-:W-:-:S03]  /*02c0*/  IMAD.WIDE R16, R7, 0x4, R12 ;  /* 0x0000000407107825 */ /* 0x000fc600078e020c */
[----:B------:R-:W2:Y:S04]  /*02d0*/  LDG.E R2, desc[UR4][R2.64] ;  /* 0x0000000402027981 */ /* 0x000ea8000c1e1900 */
[----:B------:R-:W2:Y:S04]  /*02e0*/  LDG.E R12, desc[UR4][R12.64] ;  /* 0x000000040c0c7981 */ /* 0x000ea8000c1e1900 */
[----:B------:R-:W2:Y:S01]  /*02f0*/  LDG.E R16, desc[UR4][R16.64] ;  /* 0x0000000410107981 */ /* 0x000ea2000c1e1900 */
[----:B------:R-:W-:-:S04]  /*0300*/  MOV R6, 0x400 ;  /* 0x0000040000067802 */ /* 0x000fc80000000f00 */
[----:B-----5:R-:W-:-:S05]  /*0310*/  LEA R21, R21, R6, 0x18 ;  /* 0x0000000615157211 */ /* 0x020fca00078ec0ff */
[----:B------:R-:W-:-:S05]  /*0320*/  IMAD R0, R0, 0xc4, R21 ;  /* 0x000000c400007824 */ /* 0x000fca00078e0215 */
[----:B------:R-:W-:-:S05]  /*0330*/  LEA R15, R15, R0, 0x2 ;  /* 0x000000000f0f7211 */ /* 0x000fca00078e10ff */
[----:B---3--:R-:W-:Y:S04]  /*0340*/  STS [R15+0x20], R10 ;  /* 0x0000200a0f007388 */ /* 0x008fe80000000800 */
[----:B----4-:R-:W-:Y:S04]  /*0350*/  STS [R15], R20 ;  /* 0x000000140f007388 */ /* 0x010fe80000000800 */
[----:B--2---:R-:W-:Y:S04]  /*0360*/  STS [R15+0xa0], R14 ;  /* 0x0000a00e0f007388 */ /* 0x004fe80000000800 */
[----:B------:R-:W-:Y:S04]  /*0370*/  STS [R15+0x40], R2 ;  /* 0x000040020f007388 */ /* 0x000fe80000000800 */
[----:B------:R-:W-:Y:S04]  /*0380*/  STS [R15+0x60], R12 ;  /* 0x0000600c0f007388 */ /* 0x000fe80000000800 */
[----:B------:R-:W-:Y:S01]  /*0390*/  STS [R15+0x80], R16 ;  /* 0x000080100f007388 */ /* 0x000fe20000000800 */
[----:B------:R-:W-:Y:S06]  /*03a0*/  BAR.SYNC.DEFER_BLOCKING 0x0 ;  /* 0x0000000000007b1d */ /* 0x000fec0000010000 */
[----:B------:R-:W0:Y:S04]  /*03b0*/  LDS R0, [R15] ;  /* 0x000000000f007984 */ /* 0x000e280000000800 */
[----:B------:R-:W1:Y:S04]  /*03c0*/  LDS R19, [R15+0x4] ;  /* 0x000004000f137984 */ /* 0x000e680000000800 */
[----:B------:R-:W2:Y:S04]  /*03d0*/  LDS R21, [R15+0x8] ;  /* 0x000008000f157984 */ /* 0x000ea80000000800 */
[----:B------:R-:W3:Y:S04]  /*03e0*/  LDS R23, [R15+0xc] ;  /* 0x00000c000f177984 */ /* 0x000ee80000000800 */
[----:B------:R-:W4:Y:S04]  /*03f0*/  LDS R25, [R15+0x10] ;  /* 0x000010000f197984 */ /* 0x000f280000000800 */
[----:B------:R-:W5:Y:S04]  /*0400*/  LDS R3, [R15+0x20] ;  /* 0x000020000f037984 */ /* 0x000f680000000800 */
[----:B------:R-:W5:Y:S04]  /*0410*/  LDS R27, [R15+0x14] ;  /* 0x000014000f1b7984 */ /* 0x000f680000000800 */
[----:B------:R-:W5:Y:S04]  /*0420*/  LDS R11, [R15+0x24] ;  /* 0x000024000f0b7984 */ /* 0x000f680000000800 */
[----:B------:R-:W5:Y:S04]  /*0430*/  LDS R13, [R15+0x18] ;  /* 0x000018000f0d7984 */ /* 0x000f680000000800 */
[----:B------:R-:W5:Y:S04]  /*0440*/  LDS R10, [R15+0x28] ;  /* 0x000028000f0a7984 */ /* 0x000f680000000800 */
[----:B------:R-:W5:Y:S04]  /*0450*/  LDS R12, [R15+0x1c] ;  /* 0x00001c000f0c7984 */ /* 0x000f680000000800 */
[----:B------:R-:W5:Y:S04]  /*0460*/  LDS R9, [R15+0x2c] ;  /* 0x00002c000f097984 */ /* 0x000f680000000800 */
[----:B------:R-:W5:Y:S01]  /*0470*/  LDS R17, [R15+0x30] ;  /* 0x000030000f117984 */ /* 0x000f620000000800 */
[----:B0-----:R-:W-:-:S03]  /*0480*/  FFMA R0, R0, UR6, RZ ;  /* 0x0000000600007c23 */ /* 0x001fc600080000ff */
[----:B------:R-:W0:Y:S01]  /*0490*/  LDS R18, [R15+0x34] ;  /* 0x000034000f127984 */ /* 0x000e220000000800 */
[----:B-1----:R-:W-:-:S03]  /*04a0*/  FFMA R0, R19, UR11, R0 ;  /* 0x0000000b13007c23 */ /* 0x002fc60008000000 */
[----:B------:R-:W1:Y:S01]  /*04b0*/  LDS R8, [R15+0x38] ;  /* 0x000038000f087984 */ /* 0x000e620000000800 */
[----:B--2---:R-:W-:-:S03]  /*04c0*/  FFMA R0, R21, UR10, R0 ;  /* 0x0000000a15007c23 */ /* 0x004fc60008000000 */
[----:B------:R-:W2:Y:S01]  /*04d0*/  LDS R6, [R15+0x3c] ;  /* 0x00003c000f067984 */ /* 0x000ea20000000800 */
[----:B---3--:R-:W-:-:S03]  /*04e0*/  FFMA R0, R23, UR9, R0 ;  /* 0x0000000917007c23 */ /* 0x008fc60008000000 */
[----:B------:R-:W3:Y:S01]  /*04f0*/  LDS R2, [R15+0x40] ;  /* 0x000040000f027984 */ /* 0x000ee20000000800 */
[----:B----4-:R-:W-:-:S03]  /*0500*/  FFMA R0, R25, UR8, R0 ;  /* 0x0000000819007c23 */ /* 0x010fc60008000000 */
[----:B------:R-:W4:Y:S01]  /*0510*/  LDS R23, [R15+0x44] ;  /* 0x000044000f177984 */ /* 0x000f220000000800 */
[----:B-----5:R-:W-:Y:S01]  /*0520*/  FFMA R16, R3, UR6, RZ ;  /* 0x0000000603107c23 */ /* 0x020fe200080000ff */
[----:B------:R-:W-:Y:S02]  /*0530*/  FFMA R0, R27, UR15, R0 ;  /* 0x0000000f1b007c23 */ /* 0x000fe40008000000 */
[----:B------:R-:W5:Y:S01]  /*0540*/  LDS R14, [R15+0x48] ;  /* 0x000048000f0e7984 */ /* 0x000f620000000800 */
[----:B------:R-:W-:Y:S01]  /*0550*/  FFMA R19, R11, UR11, R16 ;  /* 0x0000000b0b137c23 */ /* 0x000fe20008000010 */
[----:B------:R-:W-:Y:S02]  /*0560*/  FFMA R13, R13, UR14, R0 ;  /* 0x0000000e0d0d7c23 */ /* 0x000fe40008000000 */
[----:B------:R-:W5:Y:S01]  /*0570*/  LDS R21, [R15+0x4c] ;  /* 0x00004c000f157984 */ /* 0x000f620000000800 */
[----:B------:R-:W-:Y:S01]  /*0580*/  FFMA R0, R10, UR10, R19 ;  /* 0x0000000a0a007c23 */ /* 0x000fe20008000013 */
[----:B------:R-:W-:-:S02]  /*0590*/  FFMA R12, R12, UR13, R13 ;  /* 0x0000000d0c0c7c23 */ /* 0x000fc4000800000d */
[----:B------:R-:W5:Y:S01]  /*05a0*/  LDS R19, [R15+0x50] ;  /* 0x000050000f137984 */ /* 0x000f620000000800 */
[----:B------:R-:W-:-:S03]  /*05b0*/  FFMA R16, R9, UR9, R0 ;  /* 0x0000000909107c23 */ /* 0x000fc60008000000 */
[----:B------:R-:W-:Y:S01]  /*05c0*/  LDS R20, [R15+0x64] ;  /* 0x000064000f147984 */ /* 0x000fe20000000800 */
[----:B------:R-:W-:-:S03]  /*05d0*/  FFMA R12, R3, UR12, R12 ;  /* 0x0000000c030c7c23 */ /* 0x000fc6000800000c */
[----:B------:R-:W5:Y:S01]  /*05e0*/  LDS R0, [R15+0x60] ;  /* 0x000060000f007984 */ /* 0x000f620000000800 */
[----:B------:R-:W-:Y:S01]  /*05f0*/  FFMA R3, R17, UR8, R16 ;  /* 0x0000000811037c23 */ /* 0x000fe20008000010 */
[----:B------:R-:W-:Y:S02]  /*0600*/  FFMA R11, R11, UR19, R12 ;  /* 0x000000130b0b7c23 */ /* 0x000fe4000800000c */
[----:B------:R-:W-:Y:S01]  /*0610*/  LDS R22, [R15+0x68] ;  /* 0x000068000f167984 */ /* 0x000fe20000000800 */
[----:B0-----:R-:W-:-:S03]  /*0620*/  FFMA R3, R18, UR15, R3 ;  /* 0x0000000f12037c23 */ /* 0x001fc60008000003 */
[----:B------:R-:W0:Y:S01]  /*0630*/  LDS R13, [R15+0x54] ;  /* 0x000054000f0d7984 */ /* 0x000e220000000800 */
[----:B-1----:R-:W-:-:S03]  /*0640*/  FFMA R3, R8, UR14, R3 ;  /* 0x0000000e08037c23 */ /* 0x002fc60008000003 */
[----:B------:R-:W1:Y:S01]  /*0650*/  LDS R16, [R15+0x6c] ;  /* 0x00006c000f107984 */ /* 0x000e620000000800 */
[----:B------:R-:W-:Y:S01]  /*0660*/  FFMA R24, R10, UR18, R11 ;  /* 0x000000120a187c23 */ /* 0x000fe2000800000b */
[----:B--2---:R-:W-:Y:S02]  /*0670*/  FFMA R3, R6, UR13, R3 ;  /* 0x0000000d06037c23 */ /* 0x004fe40008000003 */
[----:B------:R-:W2:Y:S01]  /*0680*/  LDS R11, [R15+0x58] ;  /* 0x000058000f0b7984 */ /* 0x000ea20000000800 */
[----:B------:R-:W-:-:S03]  /*0690*/  FFMA R24, R9, UR17, R24 ;  /* 0x0000001109187c23 */ /* 0x000fc60008000018 */
[----:B------:R-:W2:Y:S01]  /*06a0*/  LDS R12, [R15+0x70] ;  /* 0x000070000f0c7984 */ /* 0x000ea20000000800 */
[C---:B---3--:R-:W-:Y:S01]  /*06b0*/  FFMA R28, R2.reuse, UR6, RZ ;  /* 0x00000006021c7c23 */ /* 0x048fe200080000ff */
[----:B------:R-:W-:Y:S02]  /*06c0*/  FFMA R26, R2, UR12, R3 ;  /* 0x0000000c021a7c23 */ /* 0x000fe40008000003 */
[----:B------:R-:W3:Y:S01]  /*06d0*/  LDS R9, [R15+0x5c] ;  /* 0x00005c000f097984 */ /* 0x000ee20000000800 */
[----:B----4-:R-:W-:-:S03]  /*06e0*/  FFMA R25, R23, UR11, R28 ;  /* 0x0000000b17197c23 */ /* 0x010fc6000800001c */
[----:B------:R-:W4:Y:S01]  /*06f0*/  LDS R10, [R15+0x74] ;  /* 0x000074000f0a7984 */ /* 0x000f220000000800 */
[----:B------:R-:W-:-:S03]  /*0700*/  FFMA R23, R23, UR19, R26 ;  /* 0x0000001317177c23 */ /* 0x000fc6000800001a */
[----:B------:R-:W4:Y:S01]  /*0710*/  LDS R3, [R15+0x78] ;  /* 0x000078000f037984 */ /* 0x000f220000000800 */
[C---:B-----5:R-:W-:Y:S01]  /*0720*/  FFMA R28, R14.reuse, UR10, R25 ;  /* 0x0000000a0e1c7c23 */ /* 0x060fe20008000019 */
[----:B------:R-:W-:Y:S02]  /*0730*/  FFMA R26, R14, UR18, R23 ;  /* 0x000000120e1a7c23 */ /* 0x000fe40008000017 */
[----:B------:R-:W5:Y:S01]  /*0740*/  LDS R14, [R15+0x7c] ;  /* 0x00007c000f0e7984 */ /* 0x000f620000000800 */
[----:B------:R-:W-:Y:S01]  /*0750*/  FFMA R23, R17, UR16, R24 ;  /* 0x0000001011177c23 */ /* 0x000fe20008000018 */
[C---:B------:R-:W-:Y:S01]  /*0760*/  FFMA R28, R21.reuse, UR9, R28 ;  /* 0x00000009151c7c23 */ /* 0x040fe2000800001c */
[----:B------:R-:W-:Y:S01]  /*0770*/  FFMA R26, R21, UR17, R26 ;  /* 0x00000011151a7c23 */ /* 0x000fe2000800001a */
[----:B------:R-:W5:Y:S01]  /*0780*/  LDS R17, [R15+0x80] ;  /* 0x000080000f117984 */ /* 0x000f620000000800 */
[----:B------:R-:W-:Y:S01]  /*0790*/  FFMA R21, R18, UR23, R23 ;  /* 0x0000001712157c23 */ /* 0x000fe20008000017 */
[C---:B------:R-:W-:Y:S01]  /*07a0*/  FFMA R28, R19.reuse, UR8, R28 ;  /* 0x00000008131c7c23 */ /* 0x040fe2000800001c */
[----:B------:R-:W-:Y:S01]  /*07b0*/  FFMA R18, R19, UR16, R26 ;  /* 0x0000001013127c23 */ /* 0x000fe2000800001a */
[----:B------:R-:W-:Y:S01]  /*07c0*/  FFMA R19, R0, UR6, RZ ;  /* 0x0000000600137c23 */ /* 0x000fe200080000ff */
[----:B------:R-:W5:Y:S01]  /*07d0*/  LDS R25, [R15+0x84] ;  /* 0x000084000f197984 */ /* 0x000f620000000800 */
[----:B------:R-:W5:Y:S02]  /*07e0*/  LDCU.64 UR6, c[0x0][0x380] ;  /* 0x00007000ff0677ac */ /* 0x000f640008000a00 */
[----:B------:R-:W-:Y:S01]  /*07f0*/  FFMA R19, R20, UR11, R19 ;  /* 0x0000000b14137c23 */ /* 0x000fe20008000013 */
[----:B0-----:R-:W-:Y:S01]  /*0800*/  FFMA R28, R13, UR15, R28 ;  /* 0x0000000f0d1c7c23 */ /* 0x001fe2000800001c */
[----:B------:R-:W0:Y:S02]  /*0810*/  LDS R26, [R15+0x88] ;  /* 0x000088000f1a7984 */ /* 0x000e240000000800 */
[----:B------:R-:W-:-:S02]  /*0820*/  FFMA R19, R22, UR10, R19 ;  /* 0x0000000a16137c23 */ /* 0x000fc40008000013 */
[----:B------:R-:W0:Y:S02]  /*0830*/  LDS R27, [R15+0x8c] ;  /* 0x00008c000f1b7984 */ /* 0x000e240000000800 */
[----:B-1----:R-:W-:Y:S01]  /*0840*/  FFMA R23, R16, UR9, R19 ;  /* 0x0000000910177c23 */ /* 0x002fe20008000013 */
[----:B--2---:R-:W-:-:S03]  /*0850*/  FFMA R28, R11, UR14, R28 ;  /* 0x0000000e0b1c7c23 */ /* 0x004fc6000800001c */
[----:B------:R-:W-:Y:S01]  /*0860*/  FFMA R23, R12, UR8, R23 ;  /* 0x000000080c177c23 */ /* 0x000fe20008000017 */
[----:B---3--:R-:W-:-:S03]  /*0870*/  FFMA R19, R9, UR13, R28 ;  /* 0x0000000d09137c23 */ /* 0x008fc6000800001c */
[----:B----4-:R-:W-:Y:S01]  /*0880*/  FFMA R24, R10, UR15, R23 ;  /* 0x0000000f0a187c23 */ /* 0x010fe20008000017 */
[----:B------:R-:W-:-:S03]  /*0890*/  FFMA R19, R0, UR12, R19 ;  /* 0x0000000c00137c23 */ /* 0x000fc60008000013 */
[----:B------:R-:W-:Y:S01]  /*08a0*/  FFMA R23, R3, UR14, R24 ;  /* 0x0000000e03177c23 */ /* 0x000fe20008000018 */
[----:B------:R-:W-:Y:S01]  /*08b0*/  FFMA R19, R20, UR19, R19 ;  /* 0x0000001314137c23 */ /* 0x000fe20008000013 */
[----:B------:R-:W-:Y:S02]  /*08c0*/  LDS R24, [R15+0x94] ;  /* 0x000094000f187984 */ /* 0x000fe40000000800 */
[----:B-----5:R-:W-:Y:S02]  /*08d0*/  FFMA R20, R14, UR13, R23 ;  /* 0x0000000d0e147c23 */ /* 0x020fe40008000017 */
[----:B------:R-:W1:Y:S01]  /*08e0*/  LDS R23, [R15+0x90] ;  /* 0x000090000f177984 */ /* 0x000e620000000800 */
[----:B------:R-:W-:Y:S01]  /*08f0*/  FFMA R29, R22, UR18, R19 ;  /* 0x00000012161d7c23 */ /* 0x000fe20008000013 */
[----:B------:R-:W-:Y:S02]  /*0900*/  FFMA R20, R17, UR12, R20 ;  /* 0x0000000c11147c23 */ /* 0x000fe40008000014 */
[----:B------:R-:W2:Y:S04]  /*0910*/  LDS R19, [R15+0x98] ;  /* 0x000098000f137984 */ /* 0x000ea80000000800 */
[----:B------:R-:W3:Y:S01]  /*0920*/  LDS R22, [R15+0x9c] ;  /* 0x00009c000f167984 */ /* 0x000ee20000000800 */
[----:B------:R-:W-:-:S03]  /*0930*/  FFMA R25, R25, UR19, R20 ;  /* 0x0000001319197c23 */ /* 0x000fc60008000014 */
[----:B------:R-:W4:Y:S01]  /*0940*/  LDS R20, [R15+0xa0] ;  /* 0x0000a0000f147984 */ /* 0x000f220000000800 */
[----:B0-----:R-:W-:Y:S01]  /*0950*/  FFMA R26, R26, UR18, R25 ;  /* 0x000000121a1a7c23 */ /* 0x001fe20008000019 */
[----:B------:R-:W-:Y:S01]  /*0960*/  FFMA R29, R16, UR17, R29 ;  /* 0x00000011101d7c23 */ /* 0x000fe2000800001d */
[----:B------:R-:W-:Y:S02]  /*0970*/  IADD3 R4, P0, PT, R4, UR6, RZ ;  /* 0x0000000604047c10 */ /* 0x000fe4000ff1e0ff */
[----:B------:R-:W-:Y:S01]  /*0980*/  FFMA R26, R27, UR17, R26 ;  /* 0x000000111b1a7c23 */ /* 0x000fe2000800001a */
[----:B------:R-:W-:Y:S01]  /*0990*/  FFMA R18, R13, UR23, R18 ;  /* 0x000000170d127c23 */ /* 0x000fe20008000012 */
[----:B------:R-:W-:Y:S01]  /*09a0*/  FFMA R29, R12, UR16, R29 ;  /* 0x000000100c1d7c23 */ /* 0x000fe2000800001d */
[----:B------:R-:W-:Y:S01]  /*09b0*/  IADD3.X R5, PT, PT, R5, UR7, RZ, P0, !PT ;  /* 0x0000000705057c10 */ /* 0x000fe200087fe4ff */
[----:B------:R-:W-:Y:S01]  /*09c0*/  FFMA R21, R8, UR22, R21 ;  /* 0x0000001608157c23 */ /* 0x000fe20008000015 */
[----:B------:R-:W-:Y:S01]  /*09d0*/  FFMA R18, R11, UR22, R18 ;  /* 0x000000160b127c23 */ /* 0x000fe20008000012 */
[----:B------:R-:W-:Y:S01]  /*09e0*/  FFMA R8, R10, UR23, R29 ;  /* 0x000000170a087c23 */ /* 0x000fe2000800001d */
[----:B------:R-:W-:-:S04]  /*09f0*/  IMAD.WIDE R10, R7, 0x4, R4 ;  /* 0x00000004070a7825 */ /* 0x000fc800078e0204 */
[----:B------:R-:W-:Y:S01]  /*0a00*/  FFMA R13, R3, UR22, R8 ;  /* 0x00000016030d7c23 */ /* 0x000fe20008000008 */
[----:B------:R-:W-:Y:S01]  /*0a10*/  FFMA R21, R6, UR21, R21 ;  /* 0x0000001506157c23 */ /* 0x000fe20008000015 */
[----:B------:R-:W-:Y:S01]  /*0a20*/  FFMA R3, R9, UR21, R18 ;  /* 0x0000001509037c23 */ /* 0x000fe20008000012 */
[----:B-1----:R-:W-:-:S04]  /*0a30*/  FFMA R23, R23, UR16, R26 ;  /* 0x0000001017177c23 */ /* 0x002fc8000800001a */
[----:B------:R-:W-:Y:S01]  /*0a40*/  FFMA R24, R24, UR23, R23 ;  /* 0x0000001718187c23 */ /* 0x000fe20008000017 */
[----:B------:R-:W-:-:S04]  /*0a50*/  IMAD.WIDE R8, R7, 0x4, R10 ;  /* 0x0000000407087825 */ /* 0x000fc800078e020a */
[----:B--2---:R-:W-:Y:S01]  /*0a60*/  FFMA R19, R19, UR22, R24 ;  /* 0x0000001613137c23 */ /* 0x004fe20008000018 */
[----:B------:R-:W-:Y:S01]  /*0a70*/  FFMA R14, R14, UR21, R13 ;  /* 0x000000150e0e7c23 */ /* 0x000fe2000800000d */
[----:B------:R-:W-:Y:S02]  /*0a80*/  FFMA R21, R2, UR20, R21 ;  /* 0x0000001402157c23 */ /* 0x000fe40008000015 */
[----:B---3--:R-:W-:Y:S01]  /*0a90*/  FFMA R19, R22, UR21, R19 ;  /* 0x0000001516137c23 */ /* 0x008fe20008000013 */
[----:B------:R-:W-:Y:S01]  /*0aa0*/  FFMA R13, R0, UR20, R3 ;  /* 0x00000014000d7c23 */ /* 0x000fe20008000003 */
[----:B------:R-:W-:Y:S01]  /*0ab0*/  FFMA R17, R17, UR20, R14 ;  /* 0x0000001411117c23 */ /* 0x000fe2000800000e */
[----:B------:R-:W-:-:S04]  /*0ac0*/  IMAD.WIDE R2, R7, 0x4, R8 ;  /* 0x0000000407027825 */ /* 0x000fc800078e0208 */
[----:B----4-:R-:W-:Y:S01]  /*0ad0*/  FFMA R19, R20, UR20, R19 ;  /* 0x0000001414137c23 */ /* 0x010fe20008000013 */
[----:B------:R-:W-:Y:S04]  /*0ae0*/  STG.E desc[UR4][R4.64], R21 ;  /* 0x0000001504007986 */ /* 0x000fe8000c101904 */
[----:B------:R-:W-:Y:S04]  /*0af0*/  STG.E desc[UR4][R10.64], R13 ;  /* 0x0000000d0a007986 */ /* 0x000fe8000c101904 */
[----:B------:R-:W-:Y:S04]  /*0b00*/  STG.E desc[UR4][R8.64], R17 ;  /* 0x0000001108007986 */ /* 0x000fe8000c101904 */
[----:B------:R-:W-:Y:S01]  /*0b10*/  STG.E desc[UR4][R2.64], R19 ;  /* 0x0000001302007986 */ /* 0x000fe2000c101904 */
[----:B------:R-:W-:Y:S05]  /*0b20*/  EXIT ;  /* 0x000000000000794d */ /* 0x000fea0003800000 */
.L_x_0:
[----:B------:R-:W-:-:S00]  /*0b30*/  BRA `(.L_x_0) ;  /* 0xfffffffc00fc7947 */ /* 0x000fc0000383ffff */
[----:B------:R-:W-:-:S00]  /*0b40*/  NOP ;  /* 0x0000000000007918 */ /* 0x000fc00000000000 */
        /* <DEDUP_REMOVED lines=11> */
.L_x_2:


//--------------------- .text._Z21convolutionRowsKernelPfS_iii --------------------------
	.section	.text._Z21convolutionRowsKernelPfS_iii,"ax",@progbits
	.align	128
        .global         _Z21convolutionRowsKernelPfS_iii
        .type           _Z21convolutionRowsKernelPfS_iii,@function
        .size           _Z21convolutionRowsKernelPfS_iii,(.L_x_3 - _Z21convolutionRowsKernelPfS_iii)
        .other          _Z21convolutionRowsKernelPfS_iii,@"STO_CUDA_ENTRY STV_DEFAULT"
_Z21convolutionRowsKernelPfS_iii:
.text._Z21convolutionRowsKernelPfS_iii:
[----:B------:R-:W-:Y:S01]  /*0000*/  LDC R1, c[0x0][0x37c] ;  /* 0x0000df00ff017b82 */ /* 0x000fe20000000800 */
[----:B------:R-:W0:Y:S01]  /*0010*/  S2R R0, SR_CTAID.X ;  /* 0x0000000000007919 */ /* 0x000e220000002500 */
[----:B------:R-:W1:Y:S06]  /*0020*/  LDCU UR7, c[0x0][0x390] ;  /* 0x00007200ff0777ac */ /* 0x000e6c0008000800 */
[----:B------:R-:W2:Y:S01]  /*0030*/  LDC.64 R2, c[0x0][0x388] ;  /* 0x0000e200ff027b82 */ /* 0x000ea20000000a00 */
[----:B------:R-:W-:Y:S01]  /*0040*/  HFMA2 R14, -RZ, RZ, 0, 0 ;  /* 0x00000000ff0e7431 */ /* 0x000fe200000001ff */
[----:B------:R-:W0:Y:S01]  /*0050*/  S2R R7, SR_TID.X ;  /* 0x0000000000077919 */ /* 0x000e220000002100 */
[----:B------:R-:W3:Y:S01]  /*0060*/  LDCU UR6, c[0x0][0x398] ;  /* 0x00007300ff0677ac */ /* 0x000ee20008000800 */
[----:B------:R-:W-:Y:S01]  /*0070*/  MOV R12, RZ ;  /* 0x000000ff000c7202 */ /* 0x000fe20000000f00 */
[----:B------:R-:W4:Y:S01]  /*0080*/  S2R R5, SR_CTAID.Y ;  /* 0x0000000000057919 */ /* 0x000f220000002600 */
[----:B------:R-:W5:Y:S01]  /*0090*/  LDCU.64 UR4, c[0x0][0x358] ;  /* 0x00006b00ff0477ac */ /* 0x000f620008000a00 */
[----:B------:R-:W4:Y:S01]  /*00a0*/  S2R R18, SR_TID.Y ;  /* 0x0000000000127919 */ /* 0x000f220000002200 */
[----:B------:R-:W5:Y:S01]  /*00b0*/  LDCU.128 UR8, c[0x3][0x30] ;  /* 0x00c00600ff0877ac */ /* 0x000f620008000c00 */
[----:B------:R-:W5:Y:S01]  /*00c0*/  S2R R16, SR_CgaCtaId ;  /* 0x0000000000107919 */ /* 0x000f620000008800 */
[----:B------:R-:W5:Y:S01]  /*00d0*/  LDCU.128 UR12, c[0x3][0x20] ;  /* 0x00c00400ff0c77ac */ /* 0x000f620008000c00 */
[----:B------:R-:W5:Y:S01]  /*00e0*/  LDCU.128 UR16, c[0x3][0x10] ;  /* 0x00c00200ff1077ac */ /* 0x000f620008000c00 */
[----:B0-----:R-:W-:-:S04]  /*00f0*/  LEA R0, R0, R7, 0x6 ;  /* 0x0000000700007211 */ /* 0x001fc800078e30ff */
[----:B------:R-:W-:-:S04]  /*0100*/  IADD3 R0, PT, PT, R0, -0x10, RZ ;  /* 0xfffffff000007810 */ /* 0x000fc80007ffe0ff */
[C---:B-1----:R-:W-:Y:S02]  /*0110*/  IADD3 R6, PT, PT, -R0.reuse, UR7, RZ ;  /* 0x0000000700067c10 */ /* 0x042fe4000fffe1ff */
[----:B----4-:R-:W-:Y:S02]  /*0120*/  LEA R5, R5, R18, 0x2 ;  /* 0x0000001205057211 */ /* 0x010fe400078e10ff */
[----:B------:R-:W-:Y:S02]  /*0130*/  ISETP.GE.AND P0, PT, R0, RZ, PT ;  /* 0x000000ff0000720c */ /* 0x000fe40003f06270 */
[----:B------:R-:W-:Y:S01]  /*0140*/  ISETP.GE.AND P1, PT, R6, 0x51, PT ;  /* 0x000000510600780c */ /* 0x000fe20003f26270 */
[----:B---3--:R-:W-:Y:S01]  /*0150*/  IMAD R4, R5, UR6, R0 ;  /* 0x0000000605047c24 */ /* 0x008fe2000f8e0200 */
[----:B------:R-:W-:Y:S01]  /*0160*/  MOV R5, 0x400 ;  /* 0x0000040000057802 */ /* 0x000fe20000000f00 */
[----:B------:R-:W0:Y:S02]  /*0170*/  LDCU UR6, c[0x3][0x40] ;  /* 0x00c00800ff0677ac */ /* 0x000e240008000800 */
[----:B--2---:R-:W-:-:S05]  /*0180*/  IMAD.WIDE R2, R4, 0x4, R2 ;  /* 0x0000000404027825 */ /* 0x004fca00078e0202 */
[----:B-----5:R-:W2:Y:S04]  /*0190*/  LDG.E R0, desc[UR4][R2.64+0x40] ;  /* 0x0000400402007981 */ /* 0x020ea8000c1e1900 */
[----:B------:R-:W3:Y:S04]  /*01a0*/  LDG.E R6, desc[UR4][R2.64+0x80] ;  /* 0x0000800402067981 */ /* 0x000ee8000c1e1900 */
[----:B------:R-:W4:Y:S04]  /*01b0*/  LDG.E R8, desc[UR4][R2.64+0xc0] ;  /* 0x0000c00402087981 */ /* 0x000f28000c1e1900 */
[----:B------:R-:W5:Y:S04]  /*01c0*/  LDG.E R10, desc[UR4][R2.64+0x100] ;  /* 0x00010004020a7981 */ /* 0x000f68000c1e1900 */
[----:B------:R-:W5:Y:S04]  /*01d0*/  @P0 LDG.E R14, desc[UR4][R2.64] ;  /* 0x00000004020e0981 */ /* 0x000f68000c1e1900 */
[----:B------:R-:W5:Y:S01]  /*01e0*/  @P1 LDG.E R12, desc[UR4][R2.64+0x140] ;  /* 0x00014004020c1981 */ /* 0x000f62000c1e1900 */
[----:B------:R-:W-:-:S05]  /*01f0*/  LEA R5, R16, R5, 0x18 ;  /* 0x0000000510057211 */ /* 0x000fca00078ec0ff */
[----:B------:R-:W-:-:S05]  /*0200*/  IMAD R5, R18, 0x180, R5 ;  /* 0x0000018012057824 */ /* 0x000fca00078e0205 */
[----:B------:R-:W-:-:S05]  /*0210*/  LEA R5, R7, R5, 0x2 ;  /* 0x0000000507057211 */ /* 0x000fca00078e10ff */
[----:B--2---:R-:W-:Y:S04]  /*0220*/  STS [R5+0x40], R0 ;  /* 0x0000400005007388 */ /* 0x004fe80000000800 */
[----:B---3--:R-:W-:Y:S04]  /*0230*/  STS [R5+0x80], R6 ;  /* 0x0000800605007388 */ /* 0x008fe80000000800 */
[----:B----4-:R-:W-:Y:S04]  /*0240*/  STS [R5+0xc0], R8 ;  /* 0x0000c00805007388 */ /* 0x010fe80000000800 */
[----:B-----5:R-:W-:Y:S04]  /*0250*/  STS [R5+0x100], R10 ;  /* 0x0001000a05007388 */ /* 0x020fe80000000800 */
[----:B------:R-:W-:Y:S04]  /*0260*/  STS [R5], R14 ;  /* 0x0000000e05007388 */ /* 0x000fe80000000800 */
[----:B------:R-:W-:Y:S01]  /*0270*/  STS [R5+0x140], R12 ;  /* 0x0001400c05007388 */ /* 0x000fe20000000800 */
[----:B------:R-:W-:Y:S06]  /*0280*/  BAR.SYNC.DEFER_BLOCKING 0x0 ;  /* 0x0000000000007b1d */ /* 0x000fec0000010000 */
[----:B------:R-:W0:Y:S04]  /*0290*/  LDS R2, [R5+0x20] ;  /* 0x0000200005027984 */ /* 0x000e280000000800 */
        /* <DEDUP_REMOVED lines=17> */
[----:B----4-:R-:W-:-:S03]  /*03b0*/  FFMA R2, R0, UR6, RZ ;  /* 0x0000000600027c23 */ /* 0x010fc600080000ff */
[----:B------:R-:W4:Y:S01]  /*03c0*/  LDS R22, [R5+0xa4] ;  /* 0x0000a40005167984 */ /* 0x000f220000000800 */
[----:B-----5:R-:W-:-:S03]  /*03d0*/  FFMA R27, R15, UR11, R2 ;  /* 0x0000000b0f1b7c23 */ /* 0x020fc60008000002 */
[----:B------:R-:W5:Y:S01]  /*03e0*/  LDS R18, [R5+0x7c] ;  /* 0x00007c0005127984 */ /* 0x000f620000000800 */
[----:B------:R-:W-:-:S03]  /*03f0*/  FFMA R6, R6, UR10, R27 ;  /* 0x0000000a06067c23 */ /* 0x000fc6000800001b */
[----:B------:R-:W5:Y:S01]  /*0400*/  LDS R2, [R5+0xe0] ;  /* 0x0000e00005027984 */ /* 0x000f620000000800 */
[----:B------:R-:W-:-:S03]  /*0410*/  FFMA R26, R7, UR8, R26 ;  /* 0x00000008071a7c23 */ /* 0x000fc6000800001a */
[----:B------:R-:W5:Y:S01]  /*0420*/  LDS R13, [R5+0x38] ;  /* 0x00003800050d7984 */ /* 0x000f620000000800 */
[----:B------:R-:W-:-:S03]  /*0430*/  FFMA R11, R11, UR9, R6 ;  /* 0x000000090b0b7c23 */ /* 0x000fc60008000006 */
[----:B------:R-:W5:Y:S01]  /*0440*/  LDS R16, [R5+0xe4] ;  /* 0x0000e40005107984 */ /* 0x000f620000000800 */
[----:B------:R-:W-:-:S03]  /*0450*/  FFMA R24, R24, UR8, R11 ;  /* 0x0000000818187c23 */ /* 0x000fc6000800000b */
[----:B------:R-:W5:Y:S04]  /*0460*/  LDS R12, [R5+0x80] ;  /* 0x00008000050c7984 */ /* 0x000f680000000800 */
[----:B------:R-:W5:Y:S01]  /*0470*/  LDS R21, [R5+0x3c] ;  /* 0x00003c0005157984 */ /* 0x000f620000000800 */
[----:B0-----:R-:W-:-:S03]  /*0480*/  FFMA R23, R23, UR15, R24 ;  /* 0x0000000f17177c23 */ /* 0x001fc60008000018 */
[----:B------:R-:W0:Y:S01]  /*0490*/  LDS R19, [R5+0xa8] ;  /* 0x0000a80005137984 */ /* 0x000e220000000800 */
[----:B-1----:R-:W-:-:S03]  /*04a0*/  FFMA R23, R20, UR14, R23 ;  /* 0x0000000e14177c23 */ /* 0x002fc60008000017 */
[----:B------:R-:W1:Y:S01]  /*04b0*/  LDS R9, [R5+0xe8] ;  /* 0x0000e80005097984 */ /* 0x000e620000000800 */
[----:B--2---:R-:W-:-:S03]  /*04c0*/  FFMA R11, R3, UR6, RZ ;  /* 0x00000006030b7c23 */ /* 0x004fc600080000ff */
[----:B------:R-:W2:Y:S01]  /*04d0*/  LDS R14, [R5+0x40] ;  /* 0x00004000050e7984 */ /* 0x000ea20000000800 */
[----:B---3--:R-:W-:-:S03]  /*04e0*/  FFMA R26, R25, UR15, R26 ;  /* 0x0000000f191a7c23 */ /* 0x008fc6000800001a */
[----:B------:R-:W3:Y:S01]  /*04f0*/  LDS R8, [R5+0xec] ;  /* 0x0000ec0005087984 */ /* 0x000ee20000000800 */
[----:B----4-:R-:W-:-:S03]  /*0500*/  FFMA R22, R22, UR11, R11 ;  /* 0x0000000b16167c23 */ /* 0x010fc6000800000b */
[----:B------:R-:W4:Y:S01]  /*0510*/  LDS R17, [R5+0xac] ;  /* 0x0000ac0005117984 */ /* 0x000f220000000800 */
[----:B-----5:R-:W-:-:S03]  /*0520*/  FFMA R23, R18, UR13, R23 ;  /* 0x0000000d12177c23 */ /* 0x020fc60008000017 */
[----:B------:R-:W5:Y:S01]  /*0530*/  LDS R15, [R5+0x44] ;  /* 0x00004400050f7984 */ /* 0x000f620000000800 */
[----:B------:R-:W-:Y:S01]  /*0540*/  FFMA R11, R2, UR6, RZ ;  /* 0x00000006020b7c23 */ /* 0x000fe200080000ff */
[----:B------:R-:W5:Y:S02]  /*0550*/  LDCU.64 UR6, c[0x0][0x380] ;  /* 0x00007000ff0677ac */ /* 0x000f640008000a00 */
        /* <DEDUP_REMOVED lines=8> */
[----:B------:R-:W5:Y:S01]  /*05e0*/  LDS R23, [R5+0xf4] ;  /* 0x0000f40005177984 */ /* 0x000f620000000800 */
[----:B0-----:R-:W-:Y:S01]  /*05f0*/  FFMA R22, R19, UR10, R22 ;  /* 0x0000000a13167c23 */ /* 0x001fe20008000016 */
[----:B-1----:R-:W-:Y:S02]  /*0600*/  FFMA R9, R9, UR10, R16 ;  /* 0x0000000a09097c23 */ /* 0x002fe40008000010 */
[----:B------:R-:W0:Y:S01]  /*0610*/  LDS R25, [R5+0x84] ;  /* 0x0000840005197984 */ /* 0x000e220000000800 */
[----:B--2---:R-:W-:-:S03]  /*0620*/  FFMA R14, R14, UR12, R21 ;  /* 0x0000000c0e0e7c23 */ /* 0x004fc60008000015 */
[----:B------:R-:W1:Y:S01]  /*0630*/  LDS R20, [R5+0xbc] ;  /* 0x0000bc0005147984 */ /* 0x000e620000000800 */
[----:B---3--:R-:W-:-:S03]  /*0640*/  FFMA R9, R8, UR9, R9 ;  /* 0x0000000908097c23 */ /* 0x008fc60008000009 */
[----:B------:R-:W2:Y:S01]  /*0650*/  LDS R19, [R5+0xf8] ;  /* 0x0000f80005137984 */ /* 0x000ea20000000800 */
[----:B----4-:R-:W-:-:S03]  /*0660*/  FFMA R17, R17, UR9, R22 ;  /* 0x0000000911117c23 */ /* 0x010fc60008000016 */
[----:B------:R-:W3:Y:S01]  /*0670*/  LDS R21, [R5+0x88] ;  /* 0x0000880005157984 */ /* 0x000ee20000000800 */
[----:B-----5:R-:W-:-:S03]  /*0680*/  FFMA R11, R15, UR19, R14 ;  /* 0x000000130f0b7c23 */ /* 0x020fc6000800000e */
[----:B------:R-:W4:Y:S01]  /*0690*/  LDS R8, [R5+0xfc] ;  /* 0x0000fc0005087984 */ /* 0x000f220000000800 */
[----:B------:R-:W-:-:S03]  /*06a0*/  FFMA R10, R10, UR8, R17 ;  /* 0x000000080a0a7c23 */ /* 0x000fc60008000011 */
[----:B------:R-:W5:Y:S01]  /*06b0*/  LDS R26, [R5+0x48] ;  /* 0x00004800051a7984 */ /* 0x000f620000000800 */
[----:B------:R-:W-:-:S03]  /*06c0*/  FFMA R7, R7, UR15, R10 ;  /* 0x0000000f07077c23 */ /* 0x000fc6000800000a */
[----:B------:R-:W5:Y:S01]  /*06d0*/  LDS R15, [R5+0xc0] ;  /* 0x0000c000050f7984 */ /* 0x000f620000000800 */
[----:B------:R-:W-:-:S03]  /*06e0*/  FFMA R6, R6, UR8, R9 ;  /* 0x0000000806067c23 */ /* 0x000fc60008000009 */
[----:B------:R-:W5:Y:S01]  /*06f0*/  LDS R17, [R5+0x100] ;  /* 0x0001000005117984 */ /* 0x000f620000000800 */
[----:B------:R-:W5:Y:S01]  /*0700*/  LDCU.128 UR8, c[0x3][URZ] ;  /* 0x00c00000ff0877ac */ /* 0x000f620008000c00 */
[----:B------:R-:W-:Y:S02]  /*0710*/  FFMA R7, R24, UR14, R7 ;  /* 0x0000000e18077c23 */ /* 0x000fe40008000007 */
        /* <DEDUP_REMOVED lines=36> */
[----:B-----5:R-:W-:Y:S01]  /*0960*/  FFMA R26, R6, UR17, R27 ;  /* 0x00000011061a7c23 */ /* 0x020fe2000800001b */
[----:B------:R-:W-:Y:S02]  /*0970*/  IADD3 R27, P0, PT, R4, 0x10, RZ ;  /* 0x00000010041b7810 */ /* 0x000fe40007f1e0ff */
[----:B------:R-:W5:Y:S01]  /*0980*/  LDS R15, [R5+0x118] ;  /* 0x00011800050f7984 */ /* 0x000f620000000800 */
[----:B------:R-:W-:Y:S01]  /*0990*/  FFMA R8, R8, UR17, R7 ;  /* 0x0000001108087c23 */ /* 0x000fe20008000007 */
[----:B------:R-:W-:Y:S02]  /*09a0*/  LEA.HI.X.SX32 R4, R4, RZ, 0x1, P0 ;  /* 0x000000ff04047211 */ /* 0x000fe400000f0eff */
[----:B------:R-:W5:Y:S01]  /*09b0*/  LDS R14, [R5+0x5c] ;  /* 0x00005c00050e7984 */ /* 0x000f620000000800 */
[----:B------:R-:W-:Y:S01]  /*09c0*/  FFMA R26, R25, UR16, R26 ;  /* 0x00000010191a7c23 */ /* 0x000fe2000800001a */
[----:B------:R-:W-:-:S02]  /*09d0*/  LEA R6, P0, R27, UR6, 0x2 ;  /* 0x000000061b067c11 */ /* 0x000fc4000f8010ff */
[----:B------:R-:W5:Y:S01]  /*09e0*/  LDS R12, [R5+0x9c] ;  /* 0x00009c00050c7984 */ /* 0x000f620000000800 */
[----:B------:R-:W-:Y:S01]  /*09f0*/  FFMA R23, R23, UR16, R8 ;  /* 0x0000001017177c23 */ /* 0x000fe20008000008 */
[----:B------:R-:W-:Y:S02]  /*0a00*/  LEA.HI.X R7, R27, UR7, R4, 0x2, P0 ;  /* 0x000000071b077c11 */ /* 0x000fe400080f1404 */
[----:B------:R-:W5:Y:S01]  /*0a10*/  LDS R10, [R5+0xdc] ;  /* 0x0000dc00050a7984 */ /* 0x000f620000000800 */
[----:B------:R-:W-:-:S03]  /*0a20*/  FFMA R24, R24, UR11, R11 ;  /* 0x0000000b18187c23 */ /* 0x000fc6000800000b */
[----:B------:R-:W5:Y:S01]  /*0a30*/  LDS R9, [R5+0x11c] ;  /* 0x00011c0005097984 */ /* 0x000f620000000800 */
[----:B------:R-:W-:-:S03]  /*0a40*/  FFMA R22, R22, UR11, R13 ;  /* 0x0000000b16167c23 */ /* 0x000fc6000800000d */
[----:B------:R-:W5:Y:S01]  /*0a50*/  LDS R18, [R5+0x120] ;  /* 0x0001200005127984 */ /* 0x000f620000000800 */
[----:B0-----:R-:W-:Y:S01]  /*0a60*/  FFMA R21, R21, UR11, R26 ;  /* 0x0000000b15157c23 */ /* 0x001fe2000800001a */
[----:B-1----:R-:W-:Y:S01]  /*0a70*/  FFMA R20, R20, UR11, R23 ;  /* 0x0000000b14147c23 */ /* 0x002fe20008000017 */
[----:B--2---:R-:W-:Y:S01]  /*0a80*/  FFMA R19, R19, UR10, R24 ;  /* 0x0000000a13137c23 */ /* 0x004fe20008000018 */
[----:B---3--:R-:W-:Y:S01]  /*0a90*/  FFMA R17, R17, UR10, R22 ;  /* 0x0000000a11117c23 */ /* 0x008fe20008000016 */
[----:B----4-:R-:W-:Y:S01]  /*0aa0*/  FFMA R21, R16, UR10, R21 ;  /* 0x0000000a10157c23 */ /* 0x010fe20008000015 */
[----:B-----5:R-:W-:Y:S01]  /*0ab0*/  FFMA R20, R15, UR10, R20 ;  /* 0x0000000a0f147c23 */ /* 0x020fe20008000014 */
[----:B------:R-:W-:Y:S01]  /*0ac0*/  FFMA R19, R14, UR9, R19 ;  /* 0x000000090e137c23 */ /* 0x000fe20008000013 */
[----:B------:R-:W-:-:S03]  /*0ad0*/  FFMA R12, R12, UR9, R17 ;  /* 0x000000090c0c7c23 */ /* 0x000fc60008000011 */
[----:B------:R-:W-:Y:S01]  /*0ae0*/  FFMA R19, R0, UR8, R19 ;  /* 0x0000000800137c23 */ /* 0x000fe20008000013 */
[----:B------:R-:W-:Y:S01]  /*0af0*/  FFMA R21, R10, UR9, R21 ;  /* 0x000000090a157c23 */ /* 0x000fe20008000015 */
[----:B------:R-:W-:-:S03]  /*0b00*/  FFMA R3, R3, UR8, R12 ;  /* 0x0000000803037c23 */ /* 0x000fc6000800000c */
[----:B------:R-:W-:Y:S01]  /*0b10*/  STG.E desc[UR4][R6.64], R19 ;  /* 0x0000001306007986 */ /* 0x000fe2000c101904 */
[----:B------:R-:W-:Y:S01]  /*0b20*/  FFMA R9, R9, UR9, R20 ;  /* 0x0000000909097c23 */ /* 0x000fe20008000014 */
[----:B------:R-:W-:Y:S02]  /*0b30*/  FFMA R21, R2, UR8, R21 ;  /* 0x0000000802157c23 */ /* 0x000fe40008000015 */
[----:B------:R-:W-:Y:S01]  /*0b40*/  STG.E desc[UR4][R6.64+0x40], R3 ;  /* 0x0000400306007986 */ /* 0x000fe2000c101904 */
[----:B------:R-:W-:-:S03]  /*0b50*/  FFMA R9, R18, UR8, R9 ;  /* 0x0000000812097c23 */ /* 0x000fc60008000009 */
[----:B------:R-:W-:Y:S04]  /*0b60*/  STG.E desc[UR4][R6.64+0x80], R21 ;  /* 0x0000801506007986 */ /* 0x000fe8000c101904 */
[----:B------:R-:W-:Y:S01]  /*0b70*/  STG.E desc[UR4][R6.64+0xc0], R9 ;  /* 0x0000c00906007986 */ /* 0x000fe2000c101904 */
[----:B------:R-:W-:Y:S05]  /*0b80*/  EXIT ;  /* 0x000000000000794d */ /* 0x000fea0003800000 */
.L_x_1:
        /* <DEDUP_REMOVED lines=15> */
.L_x_3:


//--------------------- .nv.shared._Z24convolutionColumnsKernelPfS_iii --------------------------
	.section	.nv.shared._Z24convolutionColumnsKernelPfS_iii,"aw",@nobits
	.sectionflags	@""
	.align	4
.nv.shared._Z24convolutionColumnsKernelPfS_iii:
	.zero		4160


//--------------------- .nv.shared.reserved.0     --------------------------
	.section	.nv.shared.reserved.0,"aw",@nobits
	.weak		__nv_reservedSMEM_offset_0_alias
	.size		__nv_reservedSMEM_offset_0_alias, 0, 64
	.other		__nv_reservedSMEM_offset_0_alias,@"STO_CUDA_RESERVED_SHARED STV_DEFAULT"
__nv_reservedSMEM_offset_0_alias:
	.zero		0
	.zero		64


//--------------------- .nv.shared._Z21convolutionRowsKernelPfS_iii --------------------------
	.section	.nv.shared._Z21convolutionRowsKernelPfS_iii,"aw",@nobits
	.sectionflags	@""
	.align	4
.nv.shared._Z21convolutionRowsKernelPfS_iii:
	.zero		2560


//--------------------- .nv.constant0._Z24convolutionColumnsKernelPfS_iii --------------------------
	.section	.nv.constant0._Z24convolutionColumnsKernelPfS_iii,"a",@progbits
	.sectionflags	@""
	.align	4
.nv.constant0._Z24convolutionColumnsKernelPfS_iii:
	.zero		924


//--------------------- .nv.constant0._Z21convolutionRowsKernelPfS_iii --------------------------
	.section	.nv.constant0._Z21convolutionRowsKernelPfS_iii,"a",@progbits
	.sectionflags	@""
	.align	4
.nv.constant0._Z21convolutionRowsKernelPfS_iii:
	.zero		924


//--------------------- SYMBOLS --------------------------

	.type		.nv.reservedSmem.offset0,@object
	.size		.nv.reservedSmem.offset0,0x4
	.type		.nv.reservedSmem.cap,@object
	.size		.nv.reservedSmem.cap,0x4
